//
// Generated by NVIDIA NVVM Compiler
//
// Compiler Build ID: CL-36424714
// Cuda compilation tools, release 13.0, V13.0.88
// Based on NVVM 20.0.0
//

.version 9.0
.target sm_100
.address_size 64

	// .globl	_ZN3cub18CUB_300001_SM_10006detail11EmptyKernelIvEEvv
.global .align 4 .b8 precalc_xorwow_matrix[102400];
.global .align 4 .b8 precalc_xorwow_offset_matrix[102400];
.global .align 4 .b8 mrg32k3aM1[2304];
.global .align 4 .b8 mrg32k3aM2[2304];
.global .align 4 .b8 mrg32k3aM1SubSeq[2016];
.global .align 4 .b8 mrg32k3aM2SubSeq[2016];
.global .align 4 .b8 mrg32k3aM1Seq[2304];
.global .align 4 .b8 mrg32k3aM2Seq[2304];
.const .align 8 .b8 __cr_lgamma_table[72];
.global .align 1 .b8 _ZN40_INTERNAL_69eb0684_4_k_cu_418c25e4_820874cuda3std3__45__cpo5beginE[1];
.global .align 1 .b8 _ZN40_INTERNAL_69eb0684_4_k_cu_418c25e4_820874cuda3std3__45__cpo3endE[1];
.global .align 1 .b8 _ZN40_INTERNAL_69eb0684_4_k_cu_418c25e4_820874cuda3std3__45__cpo6cbeginE[1];
.global .align 1 .b8 _ZN40_INTERNAL_69eb0684_4_k_cu_418c25e4_820874cuda3std3__45__cpo4cendE[1];
.global .align 1 .b8 _ZN40_INTERNAL_69eb0684_4_k_cu_418c25e4_820874cuda3std3__45__cpo6rbeginE[1];
.global .align 1 .b8 _ZN40_INTERNAL_69eb0684_4_k_cu_418c25e4_820874cuda3std3__45__cpo4rendE[1];
.global .align 1 .b8 _ZN40_INTERNAL_69eb0684_4_k_cu_418c25e4_820874cuda3std3__45__cpo7crbeginE[1];
.global .align 1 .b8 _ZN40_INTERNAL_69eb0684_4_k_cu_418c25e4_820874cuda3std3__45__cpo5crendE[1];
.global .align 1 .b8 _ZN40_INTERNAL_69eb0684_4_k_cu_418c25e4_820874cuda3std3__442_GLOBAL__N__69eb0684_4_k_cu_418c25e4_820876ignoreE[1];
.global .align 1 .b8 _ZN40_INTERNAL_69eb0684_4_k_cu_418c25e4_820874cuda3std3__419piecewise_constructE[1];
.global .align 1 .b8 _ZN40_INTERNAL_69eb0684_4_k_cu_418c25e4_820874cuda3std3__48in_placeE[1];
.global .align 1 .b8 _ZN40_INTERNAL_69eb0684_4_k_cu_418c25e4_820874cuda3std3__420unreachable_sentinelE[1];
.global .align 1 .b8 _ZN40_INTERNAL_69eb0684_4_k_cu_418c25e4_820874cuda3std3__47nulloptE[1];
.global .align 1 .b8 _ZN40_INTERNAL_69eb0684_4_k_cu_418c25e4_820874cuda3std3__48unexpectE[1];
.global .align 1 .b8 _ZN40_INTERNAL_69eb0684_4_k_cu_418c25e4_820874cuda3std6ranges3__45__cpo4swapE[1];
.global .align 1 .b8 _ZN40_INTERNAL_69eb0684_4_k_cu_418c25e4_820874cuda3std6ranges3__45__cpo9iter_moveE[1];
.global .align 1 .b8 _ZN40_INTERNAL_69eb0684_4_k_cu_418c25e4_820874cuda3std6ranges3__45__cpo5beginE[1];
.global .align 1 .b8 _ZN40_INTERNAL_69eb0684_4_k_cu_418c25e4_820874cuda3std6ranges3__45__cpo3endE[1];
.global .align 1 .b8 _ZN40_INTERNAL_69eb0684_4_k_cu_418c25e4_820874cuda3std6ranges3__45__cpo6cbeginE[1];
.global .align 1 .b8 _ZN40_INTERNAL_69eb0684_4_k_cu_418c25e4_820874cuda3std6ranges3__45__cpo4cendE[1];
.global .align 1 .b8 _ZN40_INTERNAL_69eb0684_4_k_cu_418c25e4_820874cuda3std6ranges3__45__cpo7advanceE[1];
.global .align 1 .b8 _ZN40_INTERNAL_69eb0684_4_k_cu_418c25e4_820874cuda3std6ranges3__45__cpo9iter_swapE[1];
.global .align 1 .b8 _ZN40_INTERNAL_69eb0684_4_k_cu_418c25e4_820874cuda3std6ranges3__45__cpo4nextE[1];
.global .align 1 .b8 _ZN40_INTERNAL_69eb0684_4_k_cu_418c25e4_820874cuda3std6ranges3__45__cpo4prevE[1];
.global .align 1 .b8 _ZN40_INTERNAL_69eb0684_4_k_cu_418c25e4_820874cuda3std6ranges3__45__cpo4dataE[1];
.global .align 1 .b8 _ZN40_INTERNAL_69eb0684_4_k_cu_418c25e4_820874cuda3std6ranges3__45__cpo5cdataE[1];
.global .align 1 .b8 _ZN40_INTERNAL_69eb0684_4_k_cu_418c25e4_820874cuda3std6ranges3__45__cpo4sizeE[1];
.global .align 1 .b8 _ZN40_INTERNAL_69eb0684_4_k_cu_418c25e4_820874cuda3std6ranges3__45__cpo5ssizeE[1];
.global .align 1 .b8 _ZN40_INTERNAL_69eb0684_4_k_cu_418c25e4_820874cuda3std6ranges3__45__cpo8distanceE[1];
.global .align 1 .b8 _ZN40_INTERNAL_69eb0684_4_k_cu_418c25e4_820876thrust24THRUST_300001_SM_1000_NS8cuda_cub3parE[1];
.global .align 1 .b8 _ZN40_INTERNAL_69eb0684_4_k_cu_418c25e4_820876thrust24THRUST_300001_SM_1000_NS8cuda_cub10par_nosyncE[1];
.global .align 1 .b8 _ZN40_INTERNAL_69eb0684_4_k_cu_418c25e4_820876thrust24THRUST_300001_SM_1000_NS6system6detail10sequential3seqE[1];
.global .align 1 .b8 _ZN40_INTERNAL_69eb0684_4_k_cu_418c25e4_820876thrust24THRUST_300001_SM_1000_NS12placeholders2_1E[1];
.global .align 1 .b8 _ZN40_INTERNAL_69eb0684_4_k_cu_418c25e4_820876thrust24THRUST_300001_SM_1000_NS12placeholders2_2E[1];
.global .align 1 .b8 _ZN40_INTERNAL_69eb0684_4_k_cu_418c25e4_820876thrust24THRUST_300001_SM_1000_NS12placeholders2_3E[1];
.global .align 1 .b8 _ZN40_INTERNAL_69eb0684_4_k_cu_418c25e4_820876thrust24THRUST_300001_SM_1000_NS12placeholders2_4E[1];
.global .align 1 .b8 _ZN40_INTERNAL_69eb0684_4_k_cu_418c25e4_820876thrust24THRUST_300001_SM_1000_NS12placeholders2_5E[1];
.global .align 1 .b8 _ZN40_INTERNAL_69eb0684_4_k_cu_418c25e4_820876thrust24THRUST_300001_SM_1000_NS12placeholders2_6E[1];
.global .align 1 .b8 _ZN40_INTERNAL_69eb0684_4_k_cu_418c25e4_820876thrust24THRUST_300001_SM_1000_NS12placeholders2_7E[1];
.global .align 1 .b8 _ZN40_INTERNAL_69eb0684_4_k_cu_418c25e4_820876thrust24THRUST_300001_SM_1000_NS12placeholders2_8E[1];
.global .align 1 .b8 _ZN40_INTERNAL_69eb0684_4_k_cu_418c25e4_820876thrust24THRUST_300001_SM_1000_NS12placeholders2_9E[1];
.global .align 1 .b8 _ZN40_INTERNAL_69eb0684_4_k_cu_418c25e4_820876thrust24THRUST_300001_SM_1000_NS12placeholders3_10E[1];
.global .align 1 .b8 _ZN40_INTERNAL_69eb0684_4_k_cu_418c25e4_820876thrust24THRUST_300001_SM_1000_NS3seqE[1];

.visible .entry _ZN3cub18CUB_300001_SM_10006detail11EmptyKernelIvEEvv()
{


	ret;

}


// ===== COMPILED SASS (sm_100) =====

	.target	sm_100

	.elftype	@"ET_EXEC"


//--------------------- .note.nv.tkinfo           --------------------------
	.section	.note.nv.tkinfo,"",@"SHT_NOTE"
	.sectionflags	@"SHF_NOTE_NV_TKINFO"
	.tkinfo
        /*0018*/ 	.word	0x00000002
        /*0030*/ 	.string	""
        /*0030*/ 	.string	"ptxas"
        /*0030*/ 	.string	"Cuda compilation tools, release 13.0, V13.0.88"
        /*0030*/ 	.string	"Build cuda_13.0.r13.0/compiler.36424714_0"
        /*0030*/ 	.string	"-arch sm_100 -m 64 "



//--------------------- .note.nv.cuinfo           --------------------------
	.section	.note.nv.cuinfo,"",@"SHT_NOTE"
	.sectionflags	@"SHF_NOTE_NV_CUINFO"
        /*0018*/ 	.short	0x0002
        /*001a*/ 	.short	0x0064
        /*001c*/ 	.short	0x0082
	.zero		2


//--------------------- .nv.info                  --------------------------
	.section	.nv.info,"",@"SHT_CUDA_INFO"
	.align	4


	//----- nvinfo : EIATTR_REGCOUNT
	.align		4
        /*0000*/ 	.byte	0x04, 0x2f
        /*0002*/ 	.short	(.L_53 - .L_52)
	.align		4
.L_52:
        /*0004*/ 	.word	index@(_ZN3cub18CUB_300001_SM_10006detail11EmptyKernelIvEEvv)
        /*0008*/ 	.word	0x00000004


	//----- nvinfo : EIATTR_FRAME_SIZE
	.align		4
.L_53:
        /*000c*/ 	.byte	0x04, 0x11
        /*000e*/ 	.short	(.L_55 - .L_54)
	.align		4
.L_54:
        /*0010*/ 	.word	index@(_ZN3cub18CUB_300001_SM_10006detail11EmptyKernelIvEEvv)
        /*0014*/ 	.word	0x00000000


	//----- nvinfo : EIATTR_MIN_STACK_SIZE
	.align		4
.L_55:
        /*0018*/ 	.byte	0x04, 0x12
        /*001a*/ 	.short	(.L_57 - .L_56)
	.align		4
.L_56:
        /*001c*/ 	.word	index@(_ZN3cub18CUB_300001_SM_10006detail11EmptyKernelIvEEvv)
        /*0020*/ 	.word	0x00000000
.L_57:


//--------------------- .nv.compat                --------------------------
	.section	.nv.compat,"",@"SHT_CUDA_COMPAT_INFO"
	.align	4
        /*0000*/ 	.byte	0x02, 0x09, 0x00, 0x00, 0x02, 0x02, 0x01, 0x00, 0x02, 0x05, 0x05, 0x00, 0x03, 0x07, 0x01, 0x01
        /*0010*/ 	.byte	0x02, 0x03, 0x00, 0x00, 0x02, 0x06, 0x01, 0x00, 0x04, 0x0b, 0x08, 0x00, 0x09, 0x00, 0x00, 0x00
        /*0020*/ 	.byte	0x00, 0x00, 0x00, 0x00


//--------------------- .nv.info._ZN3cub18CUB_300001_SM_10006detail11EmptyKernelIvEEvv --------------------------
	.section	.nv.info._ZN3cub18CUB_300001_SM_10006detail11EmptyKernelIvEEvv,"",@"SHT_CUDA_INFO"
	.sectionflags	@""
	.align	4


	//----- nvinfo : EIATTR_CUDA_API_VERSION
	.align		4
        /*0000*/ 	.byte	0x04, 0x37
        /*0002*/ 	.short	(.L_59 - .L_58)
.L_58:
        /*0004*/ 	.word	0x00000082


	//----- nvinfo : EIATTR_SPARSE_MMA_MASK
	.align		4
.L_59:
        /*0008*/ 	.byte	0x03, 0x50
        /*000a*/ 	.short	0x0000


	//----- nvinfo : EIATTR_MAXREG_COUNT
	.align		4
        /*000c*/ 	.byte	0x03, 0x1b
        /*000e*/ 	.short	0x00ff


	//----- nvinfo : EIATTR_MERCURY_ISA_VERSION
	.align		4
        /*0010*/ 	.byte	0x03, 0x5f
        /*0012*/ 	.short	0x0101


	//----- nvinfo : EIATTR_VRC_CTA_INIT_COUNT
	.align		4
        /*0014*/ 	.byte	0x02, 0x4a
	.zero		1
	.zero		1


	//----- nvinfo : EIATTR_EXIT_INSTR_OFFSETS
	.align		4
        /*0018*/ 	.byte	0x04, 0x1c
        /*001a*/ 	.short	(.L_61 - .L_60)


	//   ....[0]....
.L_60:
        /*001c*/ 	.word	0x00000010


	//----- nvinfo : EIATTR_SW_WAR
	.align		4
.L_61:
        /*0020*/ 	.byte	0x04, 0x36
        /*0022*/ 	.short	(.L_63 - .L_62)
.L_62:
        /*0024*/ 	.word	0x00000008
.L_63:


//--------------------- .nv.callgraph             --------------------------
	.section	.nv.callgraph,"",@"SHT_CUDA_CALLGRAPH"
	.align	4
	.sectionentsize	8
	.align		4
        /*0000*/ 	.word	0x00000000
	.align		4
        /*0004*/ 	.word	0xffffffff
	.align		4
        /*0008*/ 	.word	0x00000000
	.align		4
        /*000c*/ 	.word	0xfffffffe
	.align		4
        /*0010*/ 	.word	0x00000000
	.align		4
        /*0014*/ 	.word	0xfffffffd
	.align		4
        /*0018*/ 	.word	0x00000000
	.align		4
        /*001c*/ 	.word	0xfffffffc


//--------------------- .nv.constant4             --------------------------
	.section	.nv.constant4,"a",@progbits
	.align	8
	.align		8
.nv.constant4:
        /*0000*/ 	.dword	precalc_xorwow_matrix
	.align		8
        /*0008*/ 	.dword	precalc_xorwow_offset_matrix
	.align		8
        /*0010*/ 	.dword	mrg32k3aM1
	.align		8
        /*0018*/ 	.dword	mrg32k3aM2
	.align		8
        /*0020*/ 	.dword	mrg32k3aM1SubSeq
	.align		8
        /*0028*/ 	.dword	mrg32k3aM2SubSeq
	.align		8
        /*0030*/ 	.dword	mrg32k3aM1Seq
	.align		8
        /*0038*/ 	.dword	mrg32k3aM2Seq
	.align		8
        /*0040*/ 	.dword	_ZN40_INTERNAL_69eb0684_4_k_cu_418c25e4_825674cuda3std3__45__cpo5beginE
	.align		8
        /*0048*/ 	.dword	_ZN40_INTERNAL_69eb0684_4_k_cu_418c25e4_825674cuda3std3__45__cpo3endE
	.align		8
        /*0050*/ 	.dword	_ZN40_INTERNAL_69eb0684_4_k_cu_418c25e4_825674cuda3std3__45__cpo6cbeginE
	.align		8
        /*0058*/ 	.dword	_ZN40_INTERNAL_69eb0684_4_k_cu_418c25e4_825674cuda3std3__45__cpo4cendE
	.align		8
        /*0060*/ 	.dword	_ZN40_INTERNAL_69eb0684_4_k_cu_418c25e4_825674cuda3std3__45__cpo6rbeginE
	.align		8
        /*0068*/ 	.dword	_ZN40_INTERNAL_69eb0684_4_k_cu_418c25e4_825674cuda3std3__45__cpo4rendE
	.align		8
        /*0070*/ 	.dword	_ZN40_INTERNAL_69eb0684_4_k_cu_418c25e4_825674cuda3std3__45__cpo7crbeginE
	.align		8
        /*0078*/ 	.dword	_ZN40_INTERNAL_69eb0684_4_k_cu_418c25e4_825674cuda3std3__45__cpo5crendE
	.align		8
        /*0080*/ 	.dword	_ZN40_INTERNAL_69eb0684_4_k_cu_418c25e4_825674cuda3std3__442_GLOBAL__N__69eb0684_4_k_cu_418c25e4_825676ignoreE
	.align		8
        /*0088*/ 	.dword	_ZN40_INTERNAL_69eb0684_4_k_cu_418c25e4_825674cuda3std3__419piecewise_constructE
	.align		8
        /*0090*/ 	.dword	_ZN40_INTERNAL_69eb0684_4_k_cu_418c25e4_825674cuda3std3__48in_placeE
	.align		8
        /*0098*/ 	.dword	_ZN40_INTERNAL_69eb0684_4_k_cu_418c25e4_825674cuda3std3__420unreachable_sentinelE
	.align		8
        /*00a0*/ 	.dword	_ZN40_INTERNAL_69eb0684_4_k_cu_418c25e4_825674cuda3std3__47nulloptE
	.align		8
        /*00a8*/ 	.dword	_ZN40_INTERNAL_69eb0684_4_k_cu_418c25e4_825674cuda3std3__48unexpectE
	.align		8
        /*00b0*/ 	.dword	_ZN40_INTERNAL_69eb0684_4_k_cu_418c25e4_825674cuda3std6ranges3__45__cpo4swapE
	.align		8
        /*00b8*/ 	.dword	_ZN40_INTERNAL_69eb0684_4_k_cu_418c25e4_825674cuda3std6ranges3__45__cpo9iter_moveE
	.align		8
        /*00c0*/ 	.dword	_ZN40_INTERNAL_69eb0684_4_k_cu_418c25e4_825674cuda3std6ranges3__45__cpo5beginE
	.align		8
        /*00c8*/ 	.dword	_ZN40_INTERNAL_69eb0684_4_k_cu_418c25e4_825674cuda3std6ranges3__45__cpo3endE
	.align		8
        /*00d0*/ 	.dword	_ZN40_INTERNAL_69eb0684_4_k_cu_418c25e4_825674cuda3std6ranges3__45__cpo6cbeginE
	.align		8
        /*00d8*/ 	.dword	_ZN40_INTERNAL_69eb0684_4_k_cu_418c25e4_825674cuda3std6ranges3__45__cpo4cendE
	.align		8
        /*00e0*/ 	.dword	_ZN40_INTERNAL_69eb0684_4_k_cu_418c25e4_825674cuda3std6ranges3__45__cpo7advanceE
	.align		8
        /*00e8*/ 	.dword	_ZN40_INTERNAL_69eb0684_4_k_cu_418c25e4_825674cuda3std6ranges3__45__cpo9iter_swapE
	.align		8
        /*00f0*/ 	.dword	_ZN40_INTERNAL_69eb0684_4_k_cu_418c25e4_825674cuda3std6ranges3__45__cpo4nextE
	.align		8
        /*00f8*/ 	.dword	_ZN40_INTERNAL_69eb0684_4_k_cu_418c25e4_825674cuda3std6ranges3__45__cpo4prevE
	.align		8
        /*0100*/ 	.dword	_ZN40_INTERNAL_69eb0684_4_k_cu_418c25e4_825674cuda3std6ranges3__45__cpo4dataE
	.align		8
        /*0108*/ 	.dword	_ZN40_INTERNAL_69eb0684_4_k_cu_418c25e4_825674cuda3std6ranges3__45__cpo5cdataE
	.align		8
        /*0110*/ 	.dword	_ZN40_INTERNAL_69eb0684_4_k_cu_418c25e4_825674cuda3std6ranges3__45__cpo4sizeE
	.align		8
        /*0118*/ 	.dword	_ZN40_INTERNAL_69eb0684_4_k_cu_418c25e4_825674cuda3std6ranges3__45__cpo5ssizeE
	.align		8
        /*0120*/ 	.dword	_ZN40_INTERNAL_69eb0684_4_k_cu_418c25e4_825674cuda3std6ranges3__45__cpo8distanceE
	.align		8
        /*0128*/ 	.dword	_ZN40_INTERNAL_69eb0684_4_k_cu_418c25e4_825676thrust24THRUST_300001_SM_1000_NS8cuda_cub3parE
	.align		8
        /*0130*/ 	.dword	_ZN40_INTERNAL_69eb0684_4_k_cu_418c25e4_825676thrust24THRUST_300001_SM_1000_NS8cuda_cub10par_nosyncE
	.align		8
        /*0138*/ 	.dword	_ZN40_INTERNAL_69eb0684_4_k_cu_418c25e4_825676thrust24THRUST_300001_SM_1000_NS6system6detail10sequential3seqE
	.align		8
        /*0140*/ 	.dword	_ZN40_INTERNAL_69eb0684_4_k_cu_418c25e4_825676thrust24THRUST_300001_SM_1000_NS12placeholders2_1E
	.align		8
        /*0148*/ 	.dword	_ZN40_INTERNAL_69eb0684_4_k_cu_418c25e4_825676thrust24THRUST_300001_SM_1000_NS12placeholders2_2E
	.align		8
        /*0150*/ 	.dword	_ZN40_INTERNAL_69eb0684_4_k_cu_418c25e4_825676thrust24THRUST_300001_SM_1000_NS12placeholders2_3E
	.align		8
        /*0158*/ 	.dword	_ZN40_INTERNAL_69eb0684_4_k_cu_418c25e4_825676thrust24THRUST_300001_SM_1000_NS12placeholders2_4E
	.align		8
        /*0160*/ 	.dword	_ZN40_INTERNAL_69eb0684_4_k_cu_418c25e4_825676thrust24THRUST_300001_SM_1000_NS12placeholders2_5E
	.align		8
        /*0168*/ 	.dword	_ZN40_INTERNAL_69eb0684_4_k_cu_418c25e4_825676thrust24THRUST_300001_SM_1000_NS12placeholders2_6E
	.align		8
        /*0170*/ 	.dword	_ZN40_INTERNAL_69eb0684_4_k_cu_418c25e4_825676thrust24THRUST_300001_SM_1000_NS12placeholders2_7E
	.align		8
        /*0178*/ 	.dword	_ZN40_INTERNAL_69eb0684_4_k_cu_418c25e4_825676thrust24THRUST_300001_SM_1000_NS12placeholders2_8E
	.align		8
        /*0180*/ 	.dword	_ZN40_INTERNAL_69eb0684_4_k_cu_418c25e4_825676thrust24THRUST_300001_SM_1000_NS12placeholders2_9E
	.align		8
        /*0188*/ 	.dword	_ZN40_INTERNAL_69eb0684_4_k_cu_418c25e4_825676thrust24THRUST_300001_SM_1000_NS12placeholders3_10E
	.align		8
        /*0190*/ 	.dword	_ZN40_INTERNAL_69eb0684_4_k_cu_418c25e4_825676thrust24THRUST_300001_SM_1000_NS3seqE


//--------------------- .nv.constant3             --------------------------
	.section	.nv.constant3,"a",@progbits
	.align	8
.nv.constant3:
	.type		__cr_lgamma_table,@object
	.size		__cr_lgamma_table,(.L_8 - __cr_lgamma_table)
__cr_lgamma_table:
        /*0000*/ 	.byte	0x00, 0x00, 0x00, 0x00, 0x00, 0x00, 0x00, 0x00, 0x00, 0x00, 0x00, 0x00, 0x00, 0x00, 0x00, 0x00
        /*0010*/ 	.byte	0xef, 0x39, 0xfa, 0xfe, 0x42, 0x2e, 0xe6, 0x3f, 0x02, 0x20, 0x2a, 0xfa, 0x0b, 0xab, 0xfc, 0x3f
        /*0020*/ 	.byte	0xf9, 0x2c, 0x92, 0x7c, 0xa7, 0x6c, 0x09, 0x40, 0xc9, 0x79, 0x44, 0x3c, 0x64, 0x26, 0x13, 0x40
        /*0030*/ 	.byte	0xca, 0x01, 0xcf, 0x3a, 0x27, 0x51, 0x1a, 0x40, 0x30, 0xcc, 0x2d, 0xf3, 0xe1, 0x0c, 0x21, 0x40
        /*0040*/ 	.byte	0x0d, 0xb7, 0xfc, 0x82, 0x8e, 0x35, 0x25, 0x40
.L_8:


//--------------------- .text._ZN3cub18CUB_300001_SM_10006detail11EmptyKernelIvEEvv --------------------------
	.section	.text._ZN3cub18CUB_300001_SM_10006detail11EmptyKernelIvEEvv,"ax",@progbits
	.align	128
        .global         _ZN3cub18CUB_300001_SM_10006detail11EmptyKernelIvEEvv
        .type           _ZN3cub18CUB_300001_SM_10006detail11EmptyKernelIvEEvv,@function
        .size           _ZN3cub18CUB_300001_SM_10006detail11EmptyKernelIvEEvv,(.L_x_1 - _ZN3cub18CUB_300001_SM_10006detail11EmptyKernelIvEEvv)
        .other          _ZN3cub18CUB_300001_SM_10006detail11EmptyKernelIvEEvv,@"STO_CUDA_ENTRY STV_DEFAULT"
_ZN3cub18CUB_300001_SM_10006detail11EmptyKernelIvEEvv:
.text._ZN3cub18CUB_300001_SM_10006detail11EmptyKernelIvEEvv:
[----:B------:R-:W-:Y:S01]  /*0000*/  LDC R1, c[0x0][0x37c] ;  /* 0x0000df00ff017b82 */ /* 0x000fe20000000800 */
[----:B------:R-:W-:Y:S05]  /*0010*/  EXIT ;  /* 0x000000000000794d */ /* 0x000fea0003800000 */
.L_x_0:
[----:B------:R-:W-:-:S00]  /*0020*/  BRA `(.L_x_0) ;  /* 0xfffffffc00fc7947 */ /* 0x000fc0000383ffff */
[----:B------:R-:W-:-:S00]  /*0030*/  NOP ;  /* 0x0000000000007918 */ /* 0x000fc00000000000 */
        /* <DEDUP_REMOVED lines=12> */
.L_x_1:


//--------------------- .nv.global.init           --------------------------
	.section	.nv.global.init,"aw",@progbits
	.align	4
.nv.global.init:
	.type		mrg32k3aM1SubSeq,@object
	.size		mrg32k3aM1SubSeq,(mrg32k3aM2SubSeq - mrg32k3aM1SubSeq)
mrg32k3aM1SubSeq:
        /*0000*/ 	.byte	0x0b, 0xcc, 0xee, 0x04, 0x73, 0x29, 0x8b, 0x6f, 0xf6, 0x53, 0x03, 0xf6, 0x23, 0xf6, 0xea, 0xda
        /* <DEDUP_REMOVED lines=125> */
	.type		mrg32k3aM2SubSeq,@object
	.size		mrg32k3aM2SubSeq,(mrg32k3aM1 - mrg32k3aM2SubSeq)
mrg32k3aM2SubSeq:
        /* <DEDUP_REMOVED lines=126> */
	.type		mrg32k3aM1,@object
	.size		mrg32k3aM1,(mrg32k3aM1Seq - mrg32k3aM1)
mrg32k3aM1:
        /* <DEDUP_REMOVED lines=144> */
	.type		mrg32k3aM1Seq,@object
	.size		mrg32k3aM1Seq,(mrg32k3aM2 - mrg32k3aM1Seq)
mrg32k3aM1Seq:
        /* <DEDUP_REMOVED lines=144> */
	.type		mrg32k3aM2,@object
	.size		mrg32k3aM2,(mrg32k3aM2Seq - mrg32k3aM2)
mrg32k3aM2:
        /* <DEDUP_REMOVED lines=144> */
	.type		mrg32k3aM2Seq,@object
	.size		mrg32k3aM2Seq,(precalc_xorwow_matrix - mrg32k3aM2Seq)
mrg32k3aM2Seq:
        /* <DEDUP_REMOVED lines=144> */
	.type		precalc_xorwow_matrix,@object
	.size		precalc_xorwow_matrix,(precalc_xorwow_offset_matrix - precalc_xorwow_matrix)
precalc_xorwow_matrix:
        /* <DEDUP_REMOVED lines=6400> */
	.type		precalc_xorwow_offset_matrix,@object
	.size		precalc_xorwow_offset_matrix,(.L_1 - precalc_xorwow_offset_matrix)
precalc_xorwow_offset_matrix:
        /* <DEDUP_REMOVED lines=6400> */
.L_1:


//--------------------- .nv.shared.reserved.0     --------------------------
	.section	.nv.shared.reserved.0,"aw",@nobits
	.weak		__nv_reservedSMEM_offset_0_alias
	.size		__nv_reservedSMEM_offset_0_alias, 0, 64
	.other		__nv_reservedSMEM_offset_0_alias,@"STO_CUDA_RESERVED_SHARED STV_DEFAULT"
__nv_reservedSMEM_offset_0_alias:
	.zero		0
	.zero		64


//--------------------- .nv.global                --------------------------
	.section	.nv.global,"aw",@nobits
.nv.global:
	.type		_ZN40_INTERNAL_69eb0684_4_k_cu_418c25e4_825676thrust24THRUST_300001_SM_1000_NS3seqE,@object
	.size		_ZN40_INTERNAL_69eb0684_4_k_cu_418c25e4_825676thrust24THRUST_300001_SM_1000_NS3seqE,(_ZN40_INTERNAL_69eb0684_4_k_cu_418c25e4_825674cuda3std3__48in_placeE - _ZN40_INTERNAL_69eb0684_4_k_cu_418c25e4_825676thrust24THRUST_300001_SM_1000_NS3seqE)
_ZN40_INTERNAL_69eb0684_4_k_cu_418c25e4_825676thrust24THRUST_300001_SM_1000_NS3seqE:
	.zero		1
	.type		_ZN40_INTERNAL_69eb0684_4_k_cu_418c25e4_825674cuda3std3__48in_placeE,@object
	.size		_ZN40_INTERNAL_69eb0684_4_k_cu_418c25e4_825674cuda3std3__48in_placeE,(_ZN40_INTERNAL_69eb0684_4_k_cu_418c25e4_825674cuda3std6ranges3__45__cpo4sizeE - _ZN40_INTERNAL_69eb0684_4_k_cu_418c25e4_825674cuda3std3__48in_placeE)
_ZN40_INTERNAL_69eb0684_4_k_cu_418c25e4_825674cuda3std3__48in_placeE:
	.zero		1
	.type		_ZN40_INTERNAL_69eb0684_4_k_cu_418c25e4_825674cuda3std6ranges3__45__cpo4sizeE,@object
	.size		_ZN40_INTERNAL_69eb0684_4_k_cu_418c25e4_825674cuda3std6ranges3__45__cpo4sizeE,(_ZN40_INTERNAL_69eb0684_4_k_cu_418c25e4_825676thrust24THRUST_300001_SM_1000_NS12placeholders2_3E - _ZN40_INTERNAL_69eb0684_4_k_cu_418c25e4_825674cuda3std6ranges3__45__cpo4sizeE)
_ZN40_INTERNAL_69eb0684_4_k_cu_418c25e4_825674cuda3std6ranges3__45__cpo4sizeE:
	.zero		1
	.type		_ZN40_INTERNAL_69eb0684_4_k_cu_418c25e4_825676thrust24THRUST_300001_SM_1000_NS12placeholders2_3E,@object
	.size		_ZN40_INTERNAL_69eb0684_4_k_cu_418c25e4_825676thrust24THRUST_300001_SM_1000_NS12placeholders2_3E,(_ZN40_INTERNAL_69eb0684_4_k_cu_418c25e4_825674cuda3std3__45__cpo6cbeginE - _ZN40_INTERNAL_69eb0684_4_k_cu_418c25e4_825676thrust24THRUST_300001_SM_1000_NS12placeholders2_3E)
_ZN40_INTERNAL_69eb0684_4_k_cu_418c25e4_825676thrust24THRUST_300001_SM_1000_NS12placeholders2_3E:
	.zero		1
	.type		_ZN40_INTERNAL_69eb0684_4_k_cu_418c25e4_825674cuda3std3__45__cpo6cbeginE,@object
	.size		_ZN40_INTERNAL_69eb0684_4_k_cu_418c25e4_825674cuda3std3__45__cpo6cbeginE,(_ZN40_INTERNAL_69eb0684_4_k_cu_418c25e4_825674cuda3std6ranges3__45__cpo6cbeginE - _ZN40_INTERNAL_69eb0684_4_k_cu_418c25e4_825674cuda3std3__45__cpo6cbeginE)
_ZN40_INTERNAL_69eb0684_4_k_cu_418c25e4_825674cuda3std3__45__cpo6cbeginE:
	.zero		1
	.type		_ZN40_INTERNAL_69eb0684_4_k_cu_418c25e4_825674cuda3std6ranges3__45__cpo6cbeginE,@object
	.size		_ZN40_INTERNAL_69eb0684_4_k_cu_418c25e4_825674cuda3std6ranges3__45__cpo6cbeginE,(_ZN40_INTERNAL_69eb0684_4_k_cu_418c25e4_825676thrust24THRUST_300001_SM_1000_NS12placeholders2_7E - _ZN40_INTERNAL_69eb0684_4_k_cu_418c25e4_825674cuda3std6ranges3__45__cpo6cbeginE)
_ZN40_INTERNAL_69eb0684_4_k_cu_418c25e4_825674cuda3std6ranges3__45__cpo6cbeginE:
	.zero		1
	.type		_ZN40_INTERNAL_69eb0684_4_k_cu_418c25e4_825676thrust24THRUST_300001_SM_1000_NS12placeholders2_7E,@object
	.size		_ZN40_INTERNAL_69eb0684_4_k_cu_418c25e4_825676thrust24THRUST_300001_SM_1000_NS12placeholders2_7E,(_ZN40_INTERNAL_69eb0684_4_k_cu_418c25e4_825674cuda3std3__45__cpo7crbeginE - _ZN40_INTERNAL_69eb0684_4_k_cu_418c25e4_825676thrust24THRUST_300001_SM_1000_NS12placeholders2_7E)
_ZN40_INTERNAL_69eb0684_4_k_cu_418c25e4_825676thrust24THRUST_300001_SM_1000_NS12placeholders2_7E:
	.zero		1
	.type		_ZN40_INTERNAL_69eb0684_4_k_cu_418c25e4_825674cuda3std3__45__cpo7crbeginE,@object
	.size		_ZN40_INTERNAL_69eb0684_4_k_cu_418c25e4_825674cuda3std3__45__cpo7crbeginE,(_ZN40_INTERNAL_69eb0684_4_k_cu_418c25e4_825674cuda3std6ranges3__45__cpo4nextE - _ZN40_INTERNAL_69eb0684_4_k_cu_418c25e4_825674cuda3std3__45__cpo7crbeginE)
_ZN40_INTERNAL_69eb0684_4_k_cu_418c25e4_825674cuda3std3__45__cpo7crbeginE:
	.zero		1
	.type		_ZN40_INTERNAL_69eb0684_4_k_cu_418c25e4_825674cuda3std6ranges3__45__cpo4nextE,@object
	.size		_ZN40_INTERNAL_69eb0684_4_k_cu_418c25e4_825674cuda3std6ranges3__45__cpo4nextE,(_ZN40_INTERNAL_69eb0684_4_k_cu_418c25e4_825674cuda3std6ranges3__45__cpo4swapE - _ZN40_INTERNAL_69eb0684_4_k_cu_418c25e4_825674cuda3std6ranges3__45__cpo4nextE)
_ZN40_INTERNAL_69eb0684_4_k_cu_418c25e4_825674cuda3std6ranges3__45__cpo4nextE:
	.zero		1
	.type		_ZN40_INTERNAL_69eb0684_4_k_cu_418c25e4_825674cuda3std6ranges3__45__cpo4swapE,@object
	.size		_ZN40_INTERNAL_69eb0684_4_k_cu_418c25e4_825674cuda3std6ranges3__45__cpo4swapE,(_ZN40_INTERNAL_69eb0684_4_k_cu_418c25e4_825676thrust24THRUST_300001_SM_1000_NS8cuda_cub10par_nosyncE - _ZN40_INTERNAL_69eb0684_4_k_cu_418c25e4_825674cuda3std6ranges3__45__cpo4swapE)
_ZN40_INTERNAL_69eb0684_4_k_cu_418c25e4_825674cuda3std6ranges3__45__cpo4swapE:
	.zero		1
	.type		_ZN40_INTERNAL_69eb0684_4_k_cu_418c25e4_825676thrust24THRUST_300001_SM_1000_NS8cuda_cub10par_nosyncE,@object
	.size		_ZN40_INTERNAL_69eb0684_4_k_cu_418c25e4_825676thrust24THRUST_300001_SM_1000_NS8cuda_cub10par_nosyncE,(_ZN40_INTERNAL_69eb0684_4_k_cu_418c25e4_825676thrust24THRUST_300001_SM_1000_NS12placeholders2_9E - _ZN40_INTERNAL_69eb0684_4_k_cu_418c25e4_825676thrust24THRUST_300001_SM_1000_NS8cuda_cub10par_nosyncE)
_ZN40_INTERNAL_69eb0684_4_k_cu_418c25e4_825676thrust24THRUST_300001_SM_1000_NS8cuda_cub10par_nosyncE:
	.zero		1
	.type		_ZN40_INTERNAL_69eb0684_4_k_cu_418c25e4_825676thrust24THRUST_300001_SM_1000_NS12placeholders2_9E,@object
	.size		_ZN40_INTERNAL_69eb0684_4_k_cu_418c25e4_825676thrust24THRUST_300001_SM_1000_NS12placeholders2_9E,(_ZN40_INTERNAL_69eb0684_4_k_cu_418c25e4_825674cuda3std3__442_GLOBAL__N__69eb0684_4_k_cu_418c25e4_825676ignoreE - _ZN40_INTERNAL_69eb0684_4_k_cu_418c25e4_825676thrust24THRUST_300001_SM_1000_NS12placeholders2_9E)
_ZN40_INTERNAL_69eb0684_4_k_cu_418c25e4_825676thrust24THRUST_300001_SM_1000_NS12placeholders2_9E:
	.zero		1
	.type		_ZN40_INTERNAL_69eb0684_4_k_cu_418c25e4_825674cuda3std3__442_GLOBAL__N__69eb0684_4_k_cu_418c25e4_825676ignoreE,@object
	.size		_ZN40_INTERNAL_69eb0684_4_k_cu_418c25e4_825674cuda3std3__442_GLOBAL__N__69eb0684_4_k_cu_418c25e4_825676ignoreE,(_ZN40_INTERNAL_69eb0684_4_k_cu_418c25e4_825674cuda3std6ranges3__45__cpo4dataE - _ZN40_INTERNAL_69eb0684_4_k_cu_418c25e4_825674cuda3std3__442_GLOBAL__N__69eb0684_4_k_cu_418c25e4_825676ignoreE)
_ZN40_INTERNAL_69eb0684_4_k_cu_418c25e4_825674cuda3std3__442_GLOBAL__N__69eb0684_4_k_cu_418c25e4_825676ignoreE:
	.zero		1
	.type		_ZN40_INTERNAL_69eb0684_4_k_cu_418c25e4_825674cuda3std6ranges3__45__cpo4dataE,@object
	.size		_ZN40_INTERNAL_69eb0684_4_k_cu_418c25e4_825674cuda3std6ranges3__45__cpo4dataE,(_ZN40_INTERNAL_69eb0684_4_k_cu_418c25e4_825676thrust24THRUST_300001_SM_1000_NS12placeholders2_1E - _ZN40_INTERNAL_69eb0684_4_k_cu_418c25e4_825674cuda3std6ranges3__45__cpo4dataE)
_ZN40_INTERNAL_69eb0684_4_k_cu_418c25e4_825674cuda3std6ranges3__45__cpo4dataE:
	.zero		1
	.type		_ZN40_INTERNAL_69eb0684_4_k_cu_418c25e4_825676thrust24THRUST_300001_SM_1000_NS12placeholders2_1E,@object
	.size		_ZN40_INTERNAL_69eb0684_4_k_cu_418c25e4_825676thrust24THRUST_300001_SM_1000_NS12placeholders2_1E,(_ZN40_INTERNAL_69eb0684_4_k_cu_418c25e4_825674cuda3std3__45__cpo5beginE - _ZN40_INTERNAL_69eb0684_4_k_cu_418c25e4_825676thrust24THRUST_300001_SM_1000_NS12placeholders2_1E)
_ZN40_INTERNAL_69eb0684_4_k_cu_418c25e4_825676thrust24THRUST_300001_SM_1000_NS12placeholders2_1E:
	.zero		1
	.type		_ZN40_INTERNAL_69eb0684_4_k_cu_418c25e4_825674cuda3std3__45__cpo5beginE,@object
	.size		_ZN40_INTERNAL_69eb0684_4_k_cu_418c25e4_825674cuda3std3__45__cpo5beginE,(_ZN40_INTERNAL_69eb0684_4_k_cu_418c25e4_825674cuda3std6ranges3__45__cpo5beginE - _ZN40_INTERNAL_69eb0684_4_k_cu_418c25e4_825674cuda3std3__45__cpo5beginE)
_ZN40_INTERNAL_69eb0684_4_k_cu_418c25e4_825674cuda3std3__45__cpo5beginE:
	.zero		1
	.type		_ZN40_INTERNAL_69eb0684_4_k_cu_418c25e4_825674cuda3std6ranges3__45__cpo5beginE,@object
	.size		_ZN40_INTERNAL_69eb0684_4_k_cu_418c25e4_825674cuda3std6ranges3__45__cpo5beginE,(_ZN40_INTERNAL_69eb0684_4_k_cu_418c25e4_825676thrust24THRUST_300001_SM_1000_NS12placeholders2_5E - _ZN40_INTERNAL_69eb0684_4_k_cu_418c25e4_825674cuda3std6ranges3__45__cpo5beginE)
_ZN40_INTERNAL_69eb0684_4_k_cu_418c25e4_825674cuda3std6ranges3__45__cpo5beginE:
	.zero		1
	.type		_ZN40_INTERNAL_69eb0684_4_k_cu_418c25e4_825676thrust24THRUST_300001_SM_1000_NS12placeholders2_5E,@object
	.size		_ZN40_INTERNAL_69eb0684_4_k_cu_418c25e4_825676thrust24THRUST_300001_SM_1000_NS12placeholders2_5E,(_ZN40_INTERNAL_69eb0684_4_k_cu_418c25e4_825674cuda3std3__45__cpo6rbeginE - _ZN40_INTERNAL_69eb0684_4_k_cu_418c25e4_825676thrust24THRUST_300001_SM_1000_NS12placeholders2_5E)
_ZN40_INTERNAL_69eb0684_4_k_cu_418c25e4_825676thrust24THRUST_300001_SM_1000_NS12placeholders2_5E:
	.zero		1
	.type		_ZN40_INTERNAL_69eb0684_4_k_cu_418c25e4_825674cuda3std3__45__cpo6rbeginE,@object
	.size		_ZN40_INTERNAL_69eb0684_4_k_cu_418c25e4_825674cuda3std3__45__cpo6rbeginE,(_ZN40_INTERNAL_69eb0684_4_k_cu_418c25e4_825674cuda3std6ranges3__45__cpo7advanceE - _ZN40_INTERNAL_69eb0684_4_k_cu_418c25e4_825674cuda3std3__45__cpo6rbeginE)
_ZN40_INTERNAL_69eb0684_4_k_cu_418c25e4_825674cuda3std3__45__cpo6rbeginE:
	.zero		1
	.type		_ZN40_INTERNAL_69eb0684_4_k_cu_418c25e4_825674cuda3std6ranges3__45__cpo7advanceE,@object
	.size		_ZN40_INTERNAL_69eb0684_4_k_cu_418c25e4_825674cuda3std6ranges3__45__cpo7advanceE,(_ZN40_INTERNAL_69eb0684_4_k_cu_418c25e4_825674cuda3std3__47nulloptE - _ZN40_INTERNAL_69eb0684_4_k_cu_418c25e4_825674cuda3std6ranges3__45__cpo7advanceE)
_ZN40_INTERNAL_69eb0684_4_k_cu_418c25e4_825674cuda3std6ranges3__45__cpo7advanceE:
	.zero		1
	.type		_ZN40_INTERNAL_69eb0684_4_k_cu_418c25e4_825674cuda3std3__47nulloptE,@object
	.size		_ZN40_INTERNAL_69eb0684_4_k_cu_418c25e4_825674cuda3std3__47nulloptE,(_ZN40_INTERNAL_69eb0684_4_k_cu_418c25e4_825674cuda3std6ranges3__45__cpo8distanceE - _ZN40_INTERNAL_69eb0684_4_k_cu_418c25e4_825674cuda3std3__47nulloptE)
_ZN40_INTERNAL_69eb0684_4_k_cu_418c25e4_825674cuda3std3__47nulloptE:
	.zero		1
	.type		_ZN40_INTERNAL_69eb0684_4_k_cu_418c25e4_825674cuda3std6ranges3__45__cpo8distanceE,@object
	.size		_ZN40_INTERNAL_69eb0684_4_k_cu_418c25e4_825674cuda3std6ranges3__45__cpo8distanceE,(_ZN40_INTERNAL_69eb0684_4_k_cu_418c25e4_825676thrust24THRUST_300001_SM_1000_NS12placeholders3_10E - _ZN40_INTERNAL_69eb0684_4_k_cu_418c25e4_825674cuda3std6ranges3__45__cpo8distanceE)
_ZN40_INTERNAL_69eb0684_4_k_cu_418c25e4_825674cuda3std6ranges3__45__cpo8distanceE:
	.zero		1
	.type		_ZN40_INTERNAL_69eb0684_4_k_cu_418c25e4_825676thrust24THRUST_300001_SM_1000_NS12placeholders3_10E,@object
	.size		_ZN40_INTERNAL_69eb0684_4_k_cu_418c25e4_825676thrust24THRUST_300001_SM_1000_NS12placeholders3_10E,(_ZN40_INTERNAL_69eb0684_4_k_cu_418c25e4_825674cuda3std3__419piecewise_constructE - _ZN40_INTERNAL_69eb0684_4_k_cu_418c25e4_825676thrust24THRUST_300001_SM_1000_NS12placeholders3_10E)
_ZN40_INTERNAL_69eb0684_4_k_cu_418c25e4_825676thrust24THRUST_300001_SM_1000_NS12placeholders3_10E:
	.zero		1
	.type		_ZN40_INTERNAL_69eb0684_4_k_cu_418c25e4_825674cuda3std3__419piecewise_constructE,@object
	.size		_ZN40_INTERNAL_69eb0684_4_k_cu_418c25e4_825674cuda3std3__419piecewise_constructE,(_ZN40_INTERNAL_69eb0684_4_k_cu_418c25e4_825674cuda3std6ranges3__45__cpo5cdataE - _ZN40_INTERNAL_69eb0684_4_k_cu_418c25e4_825674cuda3std3__419piecewise_constructE)
_ZN40_INTERNAL_69eb0684_4_k_cu_418c25e4_825674cuda3std3__419piecewise_constructE:
	.zero		1
	.type		_ZN40_INTERNAL_69eb0684_4_k_cu_418c25e4_825674cuda3std6ranges3__45__cpo5cdataE,@object
	.size		_ZN40_INTERNAL_69eb0684_4_k_cu_418c25e4_825674cuda3std6ranges3__45__cpo5cdataE,(_ZN40_INTERNAL_69eb0684_4_k_cu_418c25e4_825676thrust24THRUST_300001_SM_1000_NS12placeholders2_2E - _ZN40_INTERNAL_69eb0684_4_k_cu_418c25e4_825674cuda3std6ranges3__45__cpo5cdataE)
_ZN40_INTERNAL_69eb0684_4_k_cu_418c25e4_825674cuda3std6ranges3__45__cpo5cdataE:
	.zero		1
	.type		_ZN40_INTERNAL_69eb0684_4_k_cu_418c25e4_825676thrust24THRUST_300001_SM_1000_NS12placeholders2_2E,@object
	.size		_ZN40_INTERNAL_69eb0684_4_k_cu_418c25e4_825676thrust24THRUST_300001_SM_1000_NS12placeholders2_2E,(_ZN40_INTERNAL_69eb0684_4_k_cu_418c25e4_825674cuda3std3__45__cpo3endE - _ZN40_INTERNAL_69eb0684_4_k_cu_418c25e4_825676thrust24THRUST_300001_SM_1000_NS12placeholders2_2E)
_ZN40_INTERNAL_69eb0684_4_k_cu_418c25e4_825676thrust24THRUST_300001_SM_1000_NS12placeholders2_2E:
	.zero		1
	.type		_ZN40_INTERNAL_69eb0684_4_k_cu_418c25e4_825674cuda3std3__45__cpo3endE,@object
	.size		_ZN40_INTERNAL_69eb0684_4_k_cu_418c25e4_825674cuda3std3__45__cpo3endE,(_ZN40_INTERNAL_69eb0684_4_k_cu_418c25e4_825674cuda3std6ranges3__45__cpo3endE - _ZN40_INTERNAL_69eb0684_4_k_cu_418c25e4_825674cuda3std3__45__cpo3endE)
_ZN40_INTERNAL_69eb0684_4_k_cu_418c25e4_825674cuda3std3__45__cpo3endE:
	.zero		1
	.type		_ZN40_INTERNAL_69eb0684_4_k_cu_418c25e4_825674cuda3std6ranges3__45__cpo3endE,@object
	.size		_ZN40_INTERNAL_69eb0684_4_k_cu_418c25e4_825674cuda3std6ranges3__45__cpo3endE,(_ZN40_INTERNAL_69eb0684_4_k_cu_418c25e4_825676thrust24THRUST_300001_SM_1000_NS12placeholders2_6E - _ZN40_INTERNAL_69eb0684_4_k_cu_418c25e4_825674cuda3std6ranges3__45__cpo3endE)
_ZN40_INTERNAL_69eb0684_4_k_cu_418c25e4_825674cuda3std6ranges3__45__cpo3endE:
	.zero		1
	.type		_ZN40_INTERNAL_69eb0684_4_k_cu_418c25e4_825676thrust24THRUST_300001_SM_1000_NS12placeholders2_6E,@object
	.size		_ZN40_INTERNAL_69eb0684_4_k_cu_418c25e4_825676thrust24THRUST_300001_SM_1000_NS12placeholders2_6E,(_ZN40_INTERNAL_69eb0684_4_k_cu_418c25e4_825674cuda3std3__45__cpo4rendE - _ZN40_INTERNAL_69eb0684_4_k_cu_418c25e4_825676thrust24THRUST_300001_SM_1000_NS12placeholders2_6E)
_ZN40_INTERNAL_69eb0684_4_k_cu_418c25e4_825676thrust24THRUST_300001_SM_1000_NS12placeholders2_6E:
	.zero		1
	.type		_ZN40_INTERNAL_69eb0684_4_k_cu_418c25e4_825674cuda3std3__45__cpo4rendE,@object
	.size		_ZN40_INTERNAL_69eb0684_4_k_cu_418c25e4_825674cuda3std3__45__cpo4rendE,(_ZN40_INTERNAL_69eb0684_4_k_cu_418c25e4_825674cuda3std6ranges3__45__cpo9iter_swapE - _ZN40_INTERNAL_69eb0684_4_k_cu_418c25e4_825674cuda3std3__45__cpo4rendE)
_ZN40_INTERNAL_69eb0684_4_k_cu_418c25e4_825674cuda3std3__45__cpo4rendE:
	.zero		1
	.type		_ZN40_INTERNAL_69eb0684_4_k_cu_418c25e4_825674cuda3std6ranges3__45__cpo9iter_swapE,@object
	.size		_ZN40_INTERNAL_69eb0684_4_k_cu_418c25e4_825674cuda3std6ranges3__45__cpo9iter_swapE,(_ZN40_INTERNAL_69eb0684_4_k_cu_418c25e4_825674cuda3std3__48unexpectE - _ZN40_INTERNAL_69eb0684_4_k_cu_418c25e4_825674cuda3std6ranges3__45__cpo9iter_swapE)
_ZN40_INTERNAL_69eb0684_4_k_cu_418c25e4_825674cuda3std6ranges3__45__cpo9iter_swapE:
	.zero		1
	.type		_ZN40_INTERNAL_69eb0684_4_k_cu_418c25e4_825674cuda3std3__48unexpectE,@object
	.size		_ZN40_INTERNAL_69eb0684_4_k_cu_418c25e4_825674cuda3std3__48unexpectE,(_ZN40_INTERNAL_69eb0684_4_k_cu_418c25e4_825676thrust24THRUST_300001_SM_1000_NS8cuda_cub3parE - _ZN40_INTERNAL_69eb0684_4_k_cu_418c25e4_825674cuda3std3__48unexpectE)
_ZN40_INTERNAL_69eb0684_4_k_cu_418c25e4_825674cuda3std3__48unexpectE:
	.zero		1
	.type		_ZN40_INTERNAL_69eb0684_4_k_cu_418c25e4_825676thrust24THRUST_300001_SM_1000_NS8cuda_cub3parE,@object
	.size		_ZN40_INTERNAL_69eb0684_4_k_cu_418c25e4_825676thrust24THRUST_300001_SM_1000_NS8cuda_cub3parE,(_ZN40_INTERNAL_69eb0684_4_k_cu_418c25e4_825676thrust24THRUST_300001_SM_1000_NS12placeholders2_4E - _ZN40_INTERNAL_69eb0684_4_k_cu_418c25e4_825676thrust24THRUST_300001_SM_1000_NS8cuda_cub3parE)
_ZN40_INTERNAL_69eb0684_4_k_cu_418c25e4_825676thrust24THRUST_300001_SM_1000_NS8cuda_cub3parE:
	.zero		1
	.type		_ZN40_INTERNAL_69eb0684_4_k_cu_418c25e4_825676thrust24THRUST_300001_SM_1000_NS12placeholders2_4E,@object
	.size		_ZN40_INTERNAL_69eb0684_4_k_cu_418c25e4_825676thrust24THRUST_300001_SM_1000_NS12placeholders2_4E,(_ZN40_INTERNAL_69eb0684_4_k_cu_418c25e4_825674cuda3std3__45__cpo4cendE - _ZN40_INTERNAL_69eb0684_4_k_cu_418c25e4_825676thrust24THRUST_300001_SM_1000_NS12placeholders2_4E)
_ZN40_INTERNAL_69eb0684_4_k_cu_418c25e4_825676thrust24THRUST_300001_SM_1000_NS12placeholders2_4E:
	.zero		1
	.type		_ZN40_INTERNAL_69eb0684_4_k_cu_418c25e4_825674cuda3std3__45__cpo4cendE,@object
	.size		_ZN40_INTERNAL_69eb0684_4_k_cu_418c25e4_825674cuda3std3__45__cpo4cendE,(_ZN40_INTERNAL_69eb0684_4_k_cu_418c25e4_825674cuda3std6ranges3__45__cpo4cendE - _ZN40_INTERNAL_69eb0684_4_k_cu_418c25e4_825674cuda3std3__45__cpo4cendE)
_ZN40_INTERNAL_69eb0684_4_k_cu_418c25e4_825674cuda3std3__45__cpo4cendE:
	.zero		1
	.type		_ZN40_INTERNAL_69eb0684_4_k_cu_418c25e4_825674cuda3std6ranges3__45__cpo4cendE,@object
	.size		_ZN40_INTERNAL_69eb0684_4_k_cu_418c25e4_825674cuda3std6ranges3__45__cpo4cendE,(_ZN40_INTERNAL_69eb0684_4_k_cu_418c25e4_825674cuda3std3__420unreachable_sentinelE - _ZN40_INTERNAL_69eb0684_4_k_cu_418c25e4_825674cuda3std6ranges3__45__cpo4cendE)
_ZN40_INTERNAL_69eb0684_4_k_cu_418c25e4_825674cuda3std6ranges3__45__cpo4cendE:
	.zero		1
	.type		_ZN40_INTERNAL_69eb0684_4_k_cu_418c25e4_825674cuda3std3__420unreachable_sentinelE,@object
	.size		_ZN40_INTERNAL_69eb0684_4_k_cu_418c25e4_825674cuda3std3__420unreachable_sentinelE,(_ZN40_INTERNAL_69eb0684_4_k_cu_418c25e4_825674cuda3std6ranges3__45__cpo5ssizeE - _ZN40_INTERNAL_69eb0684_4_k_cu_418c25e4_825674cuda3std3__420unreachable_sentinelE)
_ZN40_INTERNAL_69eb0684_4_k_cu_418c25e4_825674cuda3std3__420unreachable_sentinelE:
	.zero		1
	.type		_ZN40_INTERNAL_69eb0684_4_k_cu_418c25e4_825674cuda3std6ranges3__45__cpo5ssizeE,@object
	.size		_ZN40_INTERNAL_69eb0684_4_k_cu_418c25e4_825674cuda3std6ranges3__45__cpo5ssizeE,(_ZN40_INTERNAL_69eb0684_4_k_cu_418c25e4_825676thrust24THRUST_300001_SM_1000_NS12placeholders2_8E - _ZN40_INTERNAL_69eb0684_4_k_cu_418c25e4_825674cuda3std6ranges3__45__cpo5ssizeE)
_ZN40_INTERNAL_69eb0684_4_k_cu_418c25e4_825674cuda3std6ranges3__45__cpo5ssizeE:
	.zero		1
	.type		_ZN40_INTERNAL_69eb0684_4_k_cu_418c25e4_825676thrust24THRUST_300001_SM_1000_NS12placeholders2_8E,@object
	.size		_ZN40_INTERNAL_69eb0684_4_k_cu_418c25e4_825676thrust24THRUST_300001_SM_1000_NS12placeholders2_8E,(_ZN40_INTERNAL_69eb0684_4_k_cu_418c25e4_825674cuda3std3__45__cpo5crendE - _ZN40_INTERNAL_69eb0684_4_k_cu_418c25e4_825676thrust24THRUST_300001_SM_1000_NS12placeholders2_8E)
_ZN40_INTERNAL_69eb0684_4_k_cu_418c25e4_825676thrust24THRUST_300001_SM_1000_NS12placeholders2_8E:
	.zero		1
	.type		_ZN40_INTERNAL_69eb0684_4_k_cu_418c25e4_825674cuda3std3__45__cpo5crendE,@object
	.size		_ZN40_INTERNAL_69eb0684_4_k_cu_418c25e4_825674cuda3std3__45__cpo5crendE,(_ZN40_INTERNAL_69eb0684_4_k_cu_418c25e4_825674cuda3std6ranges3__45__cpo4prevE - _ZN40_INTERNAL_69eb0684_4_k_cu_418c25e4_825674cuda3std3__45__cpo5crendE)
_ZN40_INTERNAL_69eb0684_4_k_cu_418c25e4_825674cuda3std3__45__cpo5crendE:
	.zero		1
	.type		_ZN40_INTERNAL_69eb0684_4_k_cu_418c25e4_825674cuda3std6ranges3__45__cpo4prevE,@object
	.size		_ZN40_INTERNAL_69eb0684_4_k_cu_418c25e4_825674cuda3std6ranges3__45__cpo4prevE,(_ZN40_INTERNAL_69eb0684_4_k_cu_418c25e4_825674cuda3std6ranges3__45__cpo9iter_moveE - _ZN40_INTERNAL_69eb0684_4_k_cu_418c25e4_825674cuda3std6ranges3__45__cpo4prevE)
_ZN40_INTERNAL_69eb0684_4_k_cu_418c25e4_825674cuda3std6ranges3__45__cpo4prevE:
	.zero		1
	.type		_ZN40_INTERNAL_69eb0684_4_k_cu_418c25e4_825674cuda3std6ranges3__45__cpo9iter_moveE,@object
	.size		_ZN40_INTERNAL_69eb0684_4_k_cu_418c25e4_825674cuda3std6ranges3__45__cpo9iter_moveE,(_ZN40_INTERNAL_69eb0684_4_k_cu_418c25e4_825676thrust24THRUST_300001_SM_1000_NS6system6detail10sequential3seqE - _ZN40_INTERNAL_69eb0684_4_k_cu_418c25e4_825674cuda3std6ranges3__45__cpo9iter_moveE)
_ZN40_INTERNAL_69eb0684_4_k_cu_418c25e4_825674cuda3std6ranges3__45__cpo9iter_moveE:
	.zero		1
	.type		_ZN40_INTERNAL_69eb0684_4_k_cu_418c25e4_825676thrust24THRUST_300001_SM_1000_NS6system6detail10sequential3seqE,@object
	.size		_ZN40_INTERNAL_69eb0684_4_k_cu_418c25e4_825676thrust24THRUST_300001_SM_1000_NS6system6detail10sequential3seqE,(.L_40 - _ZN40_INTERNAL_69eb0684_4_k_cu_418c25e4_825676thrust24THRUST_300001_SM_1000_NS6system6detail10sequential3seqE)
_ZN40_INTERNAL_69eb0684_4_k_cu_418c25e4_825676thrust24THRUST_300001_SM_1000_NS6system6detail10sequential3seqE:
	.zero		1
.L_40:


//--------------------- .nv.constant0._ZN3cub18CUB_300001_SM_10006detail11EmptyKernelIvEEvv --------------------------
	.section	.nv.constant0._ZN3cub18CUB_300001_SM_10006detail11EmptyKernelIvEEvv,"a",@progbits
	.sectionflags	@""
	.align	4
.nv.constant0._ZN3cub18CUB_300001_SM_10006detail11EmptyKernelIvEEvv:
	.zero		896


//--------------------- SYMBOLS --------------------------

	.type		.nv.reservedSmem.offset0,@object
	.size		.nv.reservedSmem.offset0,0x4
